//
// Generated by NVIDIA NVVM Compiler
//
// Compiler Build ID: CL-36424714
// Cuda compilation tools, release 13.0, V13.0.88
// Based on NVVM 20.0.0
//

.version 9.0
.target sm_100
.address_size 64

	// .globl	_Z9addKernelPiP7protein

.visible .entry _Z9addKernelPiP7protein(
	.param .u64 .ptr .align 1 _Z9addKernelPiP7protein_param_0,
	.param .u64 .ptr .align 1 _Z9addKernelPiP7protein_param_1
)
{
	.reg .b32 	%r<3>;
	.reg .b64 	%rd<9>;

	ld.param.u64 	%rd1, [_Z9addKernelPiP7protein_param_0];
	ld.param.u64 	%rd2, [_Z9addKernelPiP7protein_param_1];
	cvta.to.global.u64 	%rd3, %rd1;
	cvta.to.global.u64 	%rd4, %rd2;
	mov.u32 	%r1, %tid.x;
	mul.wide.u32 	%rd5, %r1, 4360;
	add.s64 	%rd6, %rd4, %rd5;
	ld.global.u32 	%r2, [%rd6+8];
	mul.wide.u32 	%rd7, %r1, 4;
	add.s64 	%rd8, %rd3, %rd7;
	st.global.u32 	[%rd8], %r2;
	ret;

}


// ===== COMPILED SASS (sm_100) =====

	.target	sm_100

	.elftype	@"ET_EXEC"


//--------------------- .note.nv.tkinfo           --------------------------
	.section	.note.nv.tkinfo,"",@"SHT_NOTE"
	.sectionflags	@"SHF_NOTE_NV_TKINFO"
	.tkinfo
        /*0018*/ 	.word	0x00000002
        /*0030*/ 	.string	""
        /*0030*/ 	.string	"ptxas"
        /*0030*/ 	.string	"Cuda compilation tools, release 13.0, V13.0.88"
        /*0030*/ 	.string	"Build cuda_13.0.r13.0/compiler.36424714_0"
        /*0030*/ 	.string	"-arch sm_100 -m 64 "



//--------------------- .note.nv.cuinfo           --------------------------
	.section	.note.nv.cuinfo,"",@"SHT_NOTE"
	.sectionflags	@"SHF_NOTE_NV_CUINFO"
        /*0018*/ 	.short	0x0002
        /*001a*/ 	.short	0x0064
        /*001c*/ 	.short	0x0082
	.zero		2


//--------------------- .nv.info                  --------------------------
	.section	.nv.info,"",@"SHT_CUDA_INFO"
	.align	4


	//----- nvinfo : EIATTR_REGCOUNT
	.align		4
        /*0000*/ 	.byte	0x04, 0x2f
        /*0002*/ 	.short	(.L_1 - .L_0)
	.align		4
.L_0:
        /*0004*/ 	.word	index@(_Z9addKernelPiP7protein)
        /*0008*/ 	.word	0x0000000a


	//----- nvinfo : EIATTR_FRAME_SIZE
	.align		4
.L_1:
        /*000c*/ 	.byte	0x04, 0x11
        /*000e*/ 	.short	(.L_3 - .L_2)
	.align		4
.L_2:
        /*0010*/ 	.word	index@(_Z9addKernelPiP7protein)
        /*0014*/ 	.word	0x00000000


	//----- nvinfo : EIATTR_MIN_STACK_SIZE
	.align		4
.L_3:
        /*0018*/ 	.byte	0x04, 0x12
        /*001a*/ 	.short	(.L_5 - .L_4)
	.align		4
.L_4:
        /*001c*/ 	.word	index@(_Z9addKernelPiP7protein)
        /*0020*/ 	.word	0x00000000
.L_5:


//--------------------- .nv.compat                --------------------------
	.section	.nv.compat,"",@"SHT_CUDA_COMPAT_INFO"
	.align	4
        /*0000*/ 	.byte	0x02, 0x09, 0x00, 0x00, 0x02, 0x02, 0x01, 0x00, 0x02, 0x05, 0x05, 0x00, 0x03, 0x07, 0x01, 0x01
        /*0010*/ 	.byte	0x02, 0x03, 0x00, 0x00, 0x02, 0x06, 0x01, 0x00, 0x04, 0x0b, 0x08, 0x00, 0x09, 0x00, 0x00, 0x00
        /*0020*/ 	.byte	0x00, 0x00, 0x00, 0x00


//--------------------- .nv.info._Z9addKernelPiP7protein --------------------------
	.section	.nv.info._Z9addKernelPiP7protein,"",@"SHT_CUDA_INFO"
	.sectionflags	@""
	.align	4


	//----- nvinfo : EIATTR_CUDA_API_VERSION
	.align		4
        /*0000*/ 	.byte	0x04, 0x37
        /*0002*/ 	.short	(.L_7 - .L_6)
.L_6:
        /*0004*/ 	.word	0x00000082


	//----- nvinfo : EIATTR_KPARAM_INFO
	.align		4
.L_7:
        /*0008*/ 	.byte	0x04, 0x17
        /*000a*/ 	.short	(.L_9 - .L_8)
.L_8:
        /*000c*/ 	.word	0x00000000
        /*0010*/ 	.short	0x0001
        /*0012*/ 	.short	0x0008
        /*0014*/ 	.byte	0x00, 0xf5, 0x21, 0x00


	//----- nvinfo : EIATTR_KPARAM_INFO
	.align		4
.L_9:
        /*0018*/ 	.byte	0x04, 0x17
        /*001a*/ 	.short	(.L_11 - .L_10)
.L_10:
        /*001c*/ 	.word	0x00000000
        /*0020*/ 	.short	0x0000
        /*0022*/ 	.short	0x0000
        /*0024*/ 	.byte	0x00, 0xf5, 0x21, 0x00


	//----- nvinfo : EIATTR_SPARSE_MMA_MASK
	.align		4
.L_11:
        /*0028*/ 	.byte	0x03, 0x50
        /*002a*/ 	.short	0x0000


	//----- nvinfo : EIATTR_MAXREG_COUNT
	.align		4
        /*002c*/ 	.byte	0x03, 0x1b
        /*002e*/ 	.short	0x00ff


	//----- nvinfo : EIATTR_MERCURY_ISA_VERSION
	.align		4
        /*0030*/ 	.byte	0x03, 0x5f
        /*0032*/ 	.short	0x0101


	//----- nvinfo : EIATTR_VRC_CTA_INIT_COUNT
	.align		4
        /*0034*/ 	.byte	0x02, 0x4a
	.zero		1
	.zero		1


	//----- nvinfo : EIATTR_EXIT_INSTR_OFFSETS
	.align		4
        /*0038*/ 	.byte	0x04, 0x1c
        /*003a*/ 	.short	(.L_13 - .L_12)


	//   ....[0]....
.L_12:
        /*003c*/ 	.word	0x00000090


	//----- nvinfo : EIATTR_CBANK_PARAM_SIZE
	.align		4
.L_13:
        /*0040*/ 	.byte	0x03, 0x19
        /*0042*/ 	.short	0x0010


	//----- nvinfo : EIATTR_PARAM_CBANK
	.align		4
        /*0044*/ 	.byte	0x04, 0x0a
        /*0046*/ 	.short	(.L_15 - .L_14)
	.align		4
.L_14:
        /*0048*/ 	.word	index@(.nv.constant0._Z9addKernelPiP7protein)
        /*004c*/ 	.short	0x0380
        /*004e*/ 	.short	0x0010


	//----- nvinfo : EIATTR_SW_WAR
	.align		4
.L_15:
        /*0050*/ 	.byte	0x04, 0x36
        /*0052*/ 	.short	(.L_17 - .L_16)
.L_16:
        /*0054*/ 	.word	0x00000008
.L_17:


//--------------------- .nv.callgraph             --------------------------
	.section	.nv.callgraph,"",@"SHT_CUDA_CALLGRAPH"
	.align	4
	.sectionentsize	8
	.align		4
        /*0000*/ 	.word	0x00000000
	.align		4
        /*0004*/ 	.word	0xffffffff
	.align		4
        /*0008*/ 	.word	0x00000000
	.align		4
        /*000c*/ 	.word	0xfffffffe
	.align		4
        /*0010*/ 	.word	0x00000000
	.align		4
        /*0014*/ 	.word	0xfffffffd
	.align		4
        /*0018*/ 	.word	0x00000000
	.align		4
        /*001c*/ 	.word	0xfffffffc


//--------------------- .text._Z9addKernelPiP7protein --------------------------
	.section	.text._Z9addKernelPiP7protein,"ax",@progbits
	.align	128
        .global         _Z9addKernelPiP7protein
        .type           _Z9addKernelPiP7protein,@function
        .size           _Z9addKernelPiP7protein,(.L_x_1 - _Z9addKernelPiP7protein)
        .other          _Z9addKernelPiP7protein,@"STO_CUDA_ENTRY STV_DEFAULT"
_Z9addKernelPiP7protein:
.text._Z9addKernelPiP7protein:
[----:B------:R-:W-:Y:S01]  /*0000*/  LDC R1, c[0x0][0x37c] ;  /* 0x0000df00ff017b82 */ /* 0x000fe20000000800 */
[----:B------:R-:W0:Y:S07]  /*0010*/  S2R R7, SR_TID.X ;  /* 0x0000000000077919 */ /* 0x000e2e0000002100 */
[----:B------:R-:W0:Y:S01]  /*0020*/  LDC.64 R2, c[0x0][0x388] ;  /* 0x0000e200ff027b82 */ /* 0x000e220000000a00 */
[----:B------:R-:W1:Y:S07]  /*0030*/  LDCU.64 UR4, c[0x0][0x358] ;  /* 0x00006b00ff0477ac */ /* 0x000e6e0008000a00 */
[----:B------:R-:W2:Y:S01]  /*0040*/  LDC.64 R4, c[0x0][0x380] ;  /* 0x0000e000ff047b82 */ /* 0x000ea20000000a00 */
[----:B0-----:R-:W-:-:S06]  /*0050*/  IMAD.WIDE.U32 R2, R7, 0x1108, R2 ;  /* 0x0000110807027825 */ /* 0x001fcc00078e0002 */
[----:B-1----:R-:W3:Y:S01]  /*0060*/  LDG.E R3, desc[UR4][R2.64+0x8] ;  /* 0x0000080402037981 */ /* 0x002ee2000c1e1900 */
[----:B--2---:R-:W-:-:S05]  /*0070*/  IMAD.WIDE.U32 R4, R7, 0x4, R4 ;  /* 0x0000000407047825 */ /* 0x004fca00078e0004 */
[----:B---3--:R-:W-:Y:S01]  /*0080*/  STG.E desc[UR4][R4.64], R3 ;  /* 0x0000000304007986 */ /* 0x008fe2000c101904 */
[----:B------:R-:W-:Y:S05]  /*0090*/  EXIT ;  /* 0x000000000000794d */ /* 0x000fea0003800000 */
.L_x_0:
[----:B------:R-:W-:-:S00]  /*00a0*/  BRA `(.L_x_0) ;  /* 0xfffffffc00fc7947 */ /* 0x000fc0000383ffff */
[----:B------:R-:W-:-:S00]  /*00b0*/  NOP ;  /* 0x0000000000007918 */ /* 0x000fc00000000000 */
        /* <DEDUP_REMOVED lines=12> */
.L_x_1:


//--------------------- .nv.shared.reserved.0     --------------------------
	.section	.nv.shared.reserved.0,"aw",@nobits
	.weak		__nv_reservedSMEM_offset_0_alias
	.size		__nv_reservedSMEM_offset_0_alias, 0, 64
	.other		__nv_reservedSMEM_offset_0_alias,@"STO_CUDA_RESERVED_SHARED STV_DEFAULT"
__nv_reservedSMEM_offset_0_alias:
	.zero		0
	.zero		64


//--------------------- .nv.constant0._Z9addKernelPiP7protein --------------------------
	.section	.nv.constant0._Z9addKernelPiP7protein,"a",@progbits
	.sectionflags	@""
	.align	4
.nv.constant0._Z9addKernelPiP7protein:
	.zero		912


//--------------------- SYMBOLS --------------------------

	.type		.nv.reservedSmem.offset0,@object
	.size		.nv.reservedSmem.offset0,0x4
